//
// Generated by NVIDIA NVVM Compiler
//
// Compiler Build ID: CL-36424714
// Cuda compilation tools, release 13.0, V13.0.88
// Based on NVVM 20.0.0
//

.version 9.0
.target sm_100
.address_size 64

	// .globl	_Z10add_kernelPfiiPKfS1_
.extern .func  (.param .b32 func_retval0) vprintf
(
	.param .b64 vprintf_param_0,
	.param .b64 vprintf_param_1
)
;
.global .align 1 .b8 $str[63] = {104, 101, 108, 108, 111, 44, 32, 119, 111, 114, 108, 100, 33, 32, 66, 108, 111, 99, 107, 32, 40, 37, 100, 44, 32, 37, 100, 41, 59, 32, 84, 104, 114, 101, 97, 100, 32, 40, 37, 100, 44, 32, 37, 100, 41, 59, 32, 73, 110, 100, 101, 120, 32, 40, 37, 100, 44, 32, 37, 100, 41, 10};

.visible .entry _Z10add_kernelPfiiPKfS1_(
	.param .u64 .ptr .align 1 _Z10add_kernelPfiiPKfS1__param_0,
	.param .u32 _Z10add_kernelPfiiPKfS1__param_1,
	.param .u32 _Z10add_kernelPfiiPKfS1__param_2,
	.param .u64 .ptr .align 1 _Z10add_kernelPfiiPKfS1__param_3,
	.param .u64 .ptr .align 1 _Z10add_kernelPfiiPKfS1__param_4
)
{
	.local .align 8 .b8 	__local_depot0[24];
	.reg .b64 	%SP;
	.reg .b64 	%SPL;
	.reg .pred 	%p<4>;
	.reg .b32 	%r<16>;
	.reg .b32 	%f<4>;
	.reg .b64 	%rd<15>;

	mov.u64 	%SPL, __local_depot0;
	cvta.local.u64 	%SP, %SPL;
	ld.param.u64 	%rd1, [_Z10add_kernelPfiiPKfS1__param_0];
	ld.param.u32 	%r3, [_Z10add_kernelPfiiPKfS1__param_1];
	ld.param.u32 	%r4, [_Z10add_kernelPfiiPKfS1__param_2];
	ld.param.u64 	%rd2, [_Z10add_kernelPfiiPKfS1__param_3];
	ld.param.u64 	%rd3, [_Z10add_kernelPfiiPKfS1__param_4];
	add.u64 	%rd4, %SP, 0;
	add.u64 	%rd5, %SPL, 0;
	mov.u32 	%r6, %ctaid.x;
	mov.u32 	%r7, %ntid.x;
	mov.u32 	%r8, %tid.x;
	mad.lo.s32 	%r1, %r6, %r7, %r8;
	mov.u32 	%r9, %ctaid.y;
	mov.u32 	%r10, %ntid.y;
	mov.u32 	%r11, %tid.y;
	mad.lo.s32 	%r12, %r9, %r10, %r11;
	st.local.v2.u32 	[%rd5], {%r6, %r9};
	st.local.v2.u32 	[%rd5+8], {%r8, %r11};
	st.local.v2.u32 	[%rd5+16], {%r1, %r12};
	mov.u64 	%rd6, $str;
	cvta.global.u64 	%rd7, %rd6;
	{ // callseq 0, 0
	.param .b64 param0;
	st.param.b64 	[param0], %rd7;
	.param .b64 param1;
	st.param.b64 	[param1], %rd4;
	.param .b32 retval0;
	call.uni (retval0), 
	vprintf, 
	(
	param0, 
	param1
	);
	ld.param.b32 	%r13, [retval0];
	} // callseq 0
	setp.ge.s32 	%p1, %r1, %r3;
	setp.ge.s32 	%p2, %r12, %r4;
	or.pred  	%p3, %p1, %p2;
	@%p3 bra 	$L__BB0_2;
	cvta.to.global.u64 	%rd8, %rd2;
	cvta.to.global.u64 	%rd9, %rd3;
	cvta.to.global.u64 	%rd10, %rd1;
	mad.lo.s32 	%r15, %r3, %r12, %r1;
	mul.wide.s32 	%rd11, %r15, 4;
	add.s64 	%rd12, %rd8, %rd11;
	ld.global.f32 	%f1, [%rd12];
	add.s64 	%rd13, %rd9, %rd11;
	ld.global.f32 	%f2, [%rd13];
	add.f32 	%f3, %f1, %f2;
	add.s64 	%rd14, %rd10, %rd11;
	st.global.f32 	[%rd14], %f3;
$L__BB0_2:
	ret;

}


// ===== COMPILED SASS (sm_100) =====

	.target	sm_100

	.elftype	@"ET_EXEC"


//--------------------- .note.nv.tkinfo           --------------------------
	.section	.note.nv.tkinfo,"",@"SHT_NOTE"
	.sectionflags	@"SHF_NOTE_NV_TKINFO"
	.tkinfo
        /*0018*/ 	.word	0x00000002
        /*0030*/ 	.string	""
        /*0030*/ 	.string	"ptxas"
        /*0030*/ 	.string	"Cuda compilation tools, release 13.0, V13.0.88"
        /*0030*/ 	.string	"Build cuda_13.0.r13.0/compiler.36424714_0"
        /*0030*/ 	.string	"-arch sm_100 -m 64 "



//--------------------- .note.nv.cuinfo           --------------------------
	.section	.note.nv.cuinfo,"",@"SHT_NOTE"
	.sectionflags	@"SHF_NOTE_NV_CUINFO"
        /*0018*/ 	.short	0x0002
        /*001a*/ 	.short	0x0064
        /*001c*/ 	.short	0x0082
	.zero		2


//--------------------- .nv.info                  --------------------------
	.section	.nv.info,"",@"SHT_CUDA_INFO"
	.align	4


	//----- nvinfo : EIATTR_REGCOUNT
	.align		4
        /*0000*/ 	.byte	0x04, 0x2f
        /*0002*/ 	.short	(.L_2 - .L_1)
	.align		4
.L_1:
        /*0004*/ 	.word	index@(_Z10add_kernelPfiiPKfS1_)
        /*0008*/ 	.word	0x00000018


	//----- nvinfo : EIATTR_FRAME_SIZE
	.align		4
.L_2:
        /*000c*/ 	.byte	0x04, 0x11
        /*000e*/ 	.short	(.L_4 - .L_3)
	.align		4
.L_3:
        /*0010*/ 	.word	index@(_Z10add_kernelPfiiPKfS1_)
        /*0014*/ 	.word	0x00000018


	//----- nvinfo : EIATTR_MIN_STACK_SIZE
	.align		4
.L_4:
        /*0018*/ 	.byte	0x04, 0x12
        /*001a*/ 	.short	(.L_6 - .L_5)
	.align		4
.L_5:
        /*001c*/ 	.word	index@(_Z10add_kernelPfiiPKfS1_)
        /*0020*/ 	.word	0x00000018
.L_6:


//--------------------- .nv.compat                --------------------------
	.section	.nv.compat,"",@"SHT_CUDA_COMPAT_INFO"
	.align	4
        /*0000*/ 	.byte	0x02, 0x09, 0x00, 0x00, 0x02, 0x02, 0x01, 0x00, 0x02, 0x05, 0x05, 0x00, 0x03, 0x07, 0x01, 0x01
        /*0010*/ 	.byte	0x02, 0x03, 0x00, 0x00, 0x02, 0x06, 0x01, 0x00, 0x04, 0x0b, 0x08, 0x00, 0x09, 0x00, 0x00, 0x00
        /*0020*/ 	.byte	0x00, 0x00, 0x00, 0x00


//--------------------- .nv.info._Z10add_kernelPfiiPKfS1_ --------------------------
	.section	.nv.info._Z10add_kernelPfiiPKfS1_,"",@"SHT_CUDA_INFO"
	.sectionflags	@""
	.align	4


	//----- nvinfo : EIATTR_CUDA_API_VERSION
	.align		4
        /*0000*/ 	.byte	0x04, 0x37
        /*0002*/ 	.short	(.L_8 - .L_7)
.L_7:
        /*0004*/ 	.word	0x00000082


	//----- nvinfo : EIATTR_KPARAM_INFO
	.align		4
.L_8:
        /*0008*/ 	.byte	0x04, 0x17
        /*000a*/ 	.short	(.L_10 - .L_9)
.L_9:
        /*000c*/ 	.word	0x00000000
        /*0010*/ 	.short	0x0004
        /*0012*/ 	.short	0x0018
        /*0014*/ 	.byte	0x00, 0xf5, 0x21, 0x00


	//----- nvinfo : EIATTR_KPARAM_INFO
	.align		4
.L_10:
        /*0018*/ 	.byte	0x04, 0x17
        /*001a*/ 	.short	(.L_12 - .L_11)
.L_11:
        /*001c*/ 	.word	0x00000000
        /*0020*/ 	.short	0x0003
        /*0022*/ 	.short	0x0010
        /*0024*/ 	.byte	0x00, 0xf5, 0x21, 0x00


	//----- nvinfo : EIATTR_KPARAM_INFO
	.align		4
.L_12:
        /*0028*/ 	.byte	0x04, 0x17
        /*002a*/ 	.short	(.L_14 - .L_13)
.L_13:
        /*002c*/ 	.word	0x00000000
        /*0030*/ 	.short	0x0002
        /*0032*/ 	.short	0x000c
        /*0034*/ 	.byte	0x00, 0xf0, 0x11, 0x00


	//----- nvinfo : EIATTR_KPARAM_INFO
	.align		4
.L_14:
        /*0038*/ 	.byte	0x04, 0x17
        /*003a*/ 	.short	(.L_16 - .L_15)
.L_15:
        /*003c*/ 	.word	0x00000000
        /*0040*/ 	.short	0x0001
        /*0042*/ 	.short	0x0008
        /*0044*/ 	.byte	0x00, 0xf0, 0x11, 0x00


	//----- nvinfo : EIATTR_KPARAM_INFO
	.align		4
.L_16:
        /*0048*/ 	.byte	0x04, 0x17
        /*004a*/ 	.short	(.L_18 - .L_17)
.L_17:
        /*004c*/ 	.word	0x00000000
        /*0050*/ 	.short	0x0000
        /*0052*/ 	.short	0x0000
        /*0054*/ 	.byte	0x00, 0xf5, 0x21, 0x00


	//----- nvinfo : EIATTR_SPARSE_MMA_MASK
	.align		4
.L_18:
        /*0058*/ 	.byte	0x03, 0x50
        /*005a*/ 	.short	0x0000


	//----- nvinfo : EIATTR_MAXREG_COUNT
	.align		4
        /*005c*/ 	.byte	0x03, 0x1b
        /*005e*/ 	.short	0x00ff


	//----- nvinfo : EIATTR_EXTERNS
	.align		4
        /*0060*/ 	.byte	0x04, 0x0f
        /*0062*/ 	.short	(.L_20 - .L_19)


	//   ....[0]....
	.align		4
.L_19:
        /*0064*/ 	.word	index@(vprintf)


	//----- nvinfo : EIATTR_MERCURY_ISA_VERSION
	.align		4
.L_20:
        /*0068*/ 	.byte	0x03, 0x5f
        /*006a*/ 	.short	0x0101


	//----- nvinfo : EIATTR_VRC_CTA_INIT_COUNT
	.align		4
        /*006c*/ 	.byte	0x02, 0x4a
	.zero		1
	.zero		1


	//----- nvinfo : EIATTR_SYSCALL_OFFSETS
	.align		4
        /*0070*/ 	.byte	0x04, 0x46
        /*0072*/ 	.short	(.L_22 - .L_21)


	//   ....[0]....
.L_21:
        /*0074*/ 	.word	0x00000170


	//----- nvinfo : EIATTR_EXIT_INSTR_OFFSETS
	.align		4
.L_22:
        /*0078*/ 	.byte	0x04, 0x1c
        /*007a*/ 	.short	(.L_24 - .L_23)


	//   ....[0]....
.L_23:
        /*007c*/ 	.word	0x000001b0


	//   ....[1]....
        /*0080*/ 	.word	0x00000280


	//----- nvinfo : EIATTR_CRS_STACK_SIZE
	.align		4
.L_24:
        /*0084*/ 	.byte	0x04, 0x1e
        /*0086*/ 	.short	(.L_26 - .L_25)
.L_25:
        /*0088*/ 	.word	0x00000000


	//----- nvinfo : EIATTR_CBANK_PARAM_SIZE
	.align		4
.L_26:
        /*008c*/ 	.byte	0x03, 0x19
        /*008e*/ 	.short	0x0020


	//----- nvinfo : EIATTR_PARAM_CBANK
	.align		4
        /*0090*/ 	.byte	0x04, 0x0a
        /*0092*/ 	.short	(.L_28 - .L_27)
	.align		4
.L_27:
        /*0094*/ 	.word	index@(.nv.constant0._Z10add_kernelPfiiPKfS1_)
        /*0098*/ 	.short	0x0380
        /*009a*/ 	.short	0x0020


	//----- nvinfo : EIATTR_SW_WAR
	.align		4
.L_28:
        /*009c*/ 	.byte	0x04, 0x36
        /*009e*/ 	.short	(.L_30 - .L_29)
.L_29:
        /*00a0*/ 	.word	0x00000008
.L_30:


//--------------------- .nv.callgraph             --------------------------
	.section	.nv.callgraph,"",@"SHT_CUDA_CALLGRAPH"
	.align	4
	.sectionentsize	8
	.align		4
        /*0000*/ 	.word	0x00000000
	.align		4
        /*0004*/ 	.word	0xffffffff
	.align		4
        /*0008*/ 	.word	index@(_Z10add_kernelPfiiPKfS1_)
	.align		4
        /*000c*/ 	.word	index@(vprintf)
	.align		4
        /*0010*/ 	.word	0x00000000
	.align		4
        /*0014*/ 	.word	0xfffffffe
	.align		4
        /*0018*/ 	.word	0x00000000
	.align		4
        /*001c*/ 	.word	0xfffffffd
	.align		4
        /*0020*/ 	.word	0x00000000
	.align		4
        /*0024*/ 	.word	0xfffffffc


//--------------------- .nv.constant4             --------------------------
	.section	.nv.constant4,"a",@progbits
	.align	8
	.align		8
.nv.constant4:
        /*0000*/ 	.dword	vprintf
	.align		8
        /*0008*/ 	.dword	$str


//--------------------- .text._Z10add_kernelPfiiPKfS1_ --------------------------
	.section	.text._Z10add_kernelPfiiPKfS1_,"ax",@progbits
	.align	128
        .global         _Z10add_kernelPfiiPKfS1_
        .type           _Z10add_kernelPfiiPKfS1_,@function
        .size           _Z10add_kernelPfiiPKfS1_,(.L_x_2 - _Z10add_kernelPfiiPKfS1_)
        .other          _Z10add_kernelPfiiPKfS1_,@"STO_CUDA_ENTRY STV_DEFAULT"
_Z10add_kernelPfiiPKfS1_:
.text._Z10add_kernelPfiiPKfS1_:
[----:B------:R-:W0:Y:S01]  /*0000*/  LDC R1, c[0x0][0x37c] ;  /* 0x0000df00ff017b82 */ /* 0x000e220000000800 */
[----:B------:R-:W1:Y:S01]  /*0010*/  S2R R8, SR_CTAID.X ;  /* 0x0000000000087919 */ /* 0x000e620000002500 */
[----:B------:R-:W2:Y:S01]  /*0020*/  LDCU UR5, c[0x0][0x2fc] ;  /* 0x00005f80ff0577ac */ /* 0x000ea20008000800 */
[----:B0-----:R-:W-:Y:S01]  /*0030*/  IADD3 R1, PT, PT, R1, -0x18, RZ ;  /* 0xffffffe801017810 */ /* 0x001fe20007ffe0ff */
[----:B------:R-:W1:Y:S01]  /*0040*/  S2R R9, SR_CTAID.Y ;  /* 0x0000000000097919 */ /* 0x000e620000002600 */
[----:B------:R-:W0:Y:S01]  /*0050*/  LDCU UR6, c[0x0][0x360] ;  /* 0x00006c00ff0677ac */ /* 0x000e220008000800 */
[----:B------:R-:W-:Y:S01]  /*0060*/  MOV R0, 0x0 ;  /* 0x0000000000007802 */ /* 0x000fe20000000f00 */
[----:B------:R-:W0:Y:S01]  /*0070*/  S2R R10, SR_TID.X ;  /* 0x00000000000a7919 */ /* 0x000e220000002100 */
[----:B------:R-:W3:Y:S02]  /*0080*/  LDCU UR7, c[0x0][0x364] ;  /* 0x00006c80ff0777ac */ /* 0x000ee40008000800 */
[----:B------:R4:W4:Y:S01]  /*0090*/  LDC.64 R2, c[0x4][R0] ;  /* 0x0100000000027b82 */ /* 0x0009220000000a00 */
[----:B------:R-:W3:Y:S01]  /*00a0*/  S2R R11, SR_TID.Y ;  /* 0x00000000000b7919 */ /* 0x000ee20000002200 */
[----:B------:R-:W5:Y:S02]  /*00b0*/  LDCU UR4, c[0x0][0x2f8] ;  /* 0x00005f00ff0477ac */ /* 0x000f640008000800 */
[----:B-----5:R-:W-:-:S04]  /*00c0*/  IADD3 R6, P0, PT, R1, UR4, RZ ;  /* 0x0000000401067c10 */ /* 0x020fc8000ff1e0ff */
[----:B--2---:R-:W-:Y:S01]  /*00d0*/  IADD3.X R7, PT, PT, RZ, UR5, RZ, P0, !PT ;  /* 0x00000005ff077c10 */ /* 0x004fe200087fe4ff */
[----:B-1----:R1:W-:Y:S01]  /*00e0*/  STL.64 [R1], R8 ;  /* 0x0000000801007387 */ /* 0x0023e20000100a00 */
[----:B0-----:R-:W-:Y:S02]  /*00f0*/  IMAD R16, R8, UR6, R10 ;  /* 0x0000000608107c24 */ /* 0x001fe4000f8e020a */
[----:B---3--:R-:W-:Y:S01]  /*0100*/  IMAD R17, R9, UR7, R11 ;  /* 0x0000000709117c24 */ /* 0x008fe2000f8e020b */
[----:B------:R1:W-:Y:S01]  /*0110*/  STL.64 [R1+0x8], R10 ;  /* 0x0000080a01007387 */ /* 0x0003e20000100a00 */
[----:B------:R-:W0:Y:S03]  /*0120*/  LDCU.64 UR6, c[0x4][0x8] ;  /* 0x01000100ff0677ac */ /* 0x000e260008000a00 */
[----:B------:R1:W-:Y:S01]  /*0130*/  STL.64 [R1+0x10], R16 ;  /* 0x0000101001007387 */ /* 0x0003e20000100a00 */
[----:B0-----:R-:W-:-:S02]  /*0140*/  MOV R4, UR6 ;  /* 0x0000000600047c02 */ /* 0x001fc40008000f00 */
[----:B-1--4-:R-:W-:-:S07]  /*0150*/  MOV R5, UR7 ;  /* 0x0000000700057c02 */ /* 0x012fce0008000f00 */
[----:B------:R-:W-:-:S07]  /*0160*/  LEPC R20, `(.L_x_0) ;  /* 0x000000001014794e */ /* 0x000fce0000000000 */
[----:B------:R-:W-:Y:S05]  /*0170*/  CALL.ABS.NOINC R2 ;  /* 0x0000000002007343 */ /* 0x000fea0003c00000 */
.L_x_0:
[----:B------:R-:W0:Y:S02]  /*0180*/  LDC.64 R6, c[0x0][0x388] ;  /* 0x0000e200ff067b82 */ /* 0x000e240000000a00 */
[----:B0-----:R-:W-:-:S04]  /*0190*/  ISETP.GE.AND P0, PT, R17, R7, PT ;  /* 0x000000071100720c */ /* 0x001fc80003f06270 */
[----:B------:R-:W-:-:S13]  /*01a0*/  ISETP.GE.OR P0, PT, R16, R6, P0 ;  /* 0x000000061000720c */ /* 0x000fda0000706670 */
[----:B------:R-:W-:Y:S05]  /*01b0*/  @P0 EXIT ;  /* 0x000000000000094d */ /* 0x000fea0003800000 */
[----:B------:R-:W0:Y:S01]  /*01c0*/  LDC.64 R2, c[0x0][0x390] ;  /* 0x0000e400ff027b82 */ /* 0x000e220000000a00 */
[----:B------:R-:W1:Y:S01]  /*01d0*/  LDCU.64 UR4, c[0x0][0x358] ;  /* 0x00006b00ff0477ac */ /* 0x000e620008000a00 */
[----:B------:R-:W-:-:S06]  /*01e0*/  IMAD R17, R17, R6, R16 ;  /* 0x0000000611117224 */ /* 0x000fcc00078e0210 */
[----:B------:R-:W2:Y:S08]  /*01f0*/  LDC.64 R4, c[0x0][0x398] ;  /* 0x0000e600ff047b82 */ /* 0x000eb00000000a00 */
[----:B------:R-:W3:Y:S01]  /*0200*/  LDC.64 R6, c[0x0][0x380] ;  /* 0x0000e000ff067b82 */ /* 0x000ee20000000a00 */
[----:B0-----:R-:W-:-:S06]  /*0210*/  IMAD.WIDE R2, R17, 0x4, R2 ;  /* 0x0000000411027825 */ /* 0x001fcc00078e0202 */
[----:B-1----:R-:W4:Y:S01]  /*0220*/  LDG.E R2, desc[UR4][R2.64] ;  /* 0x0000000402027981 */ /* 0x002f22000c1e1900 */
[----:B--2---:R-:W-:-:S06]  /*0230*/  IMAD.WIDE R4, R17, 0x4, R4 ;  /* 0x0000000411047825 */ /* 0x004fcc00078e0204 */
[----:B------:R-:W4:Y:S01]  /*0240*/  LDG.E R5, desc[UR4][R4.64] ;  /* 0x0000000404057981 */ /* 0x000f22000c1e1900 */
[----:B---3--:R-:W-:-:S04]  /*0250*/  IMAD.WIDE R6, R17, 0x4, R6 ;  /* 0x0000000411067825 */ /* 0x008fc800078e0206 */
[----:B----4-:R-:W-:-:S05]  /*0260*/  FADD R9, R2, R5 ;  /* 0x0000000502097221 */ /* 0x010fca0000000000 */
[----:B------:R-:W-:Y:S01]  /*0270*/  STG.E desc[UR4][R6.64], R9 ;  /* 0x0000000906007986 */ /* 0x000fe2000c101904 */
[----:B------:R-:W-:Y:S05]  /*0280*/  EXIT ;  /* 0x000000000000794d */ /* 0x000fea0003800000 */
.L_x_1:
[----:B------:R-:W-:-:S00]  /*0290*/  BRA `(.L_x_1) ;  /* 0xfffffffc00fc7947 */ /* 0x000fc0000383ffff */
[----:B------:R-:W-:-:S00]  /*02a0*/  NOP ;  /* 0x0000000000007918 */ /* 0x000fc00000000000 */
        /* <DEDUP_REMOVED lines=13> */
.L_x_2:


//--------------------- .nv.global.init           --------------------------
	.section	.nv.global.init,"aw",@progbits
.nv.global.init:
	.type		$str,@object
	.size		$str,(.L_0 - $str)
$str:
        /*0000*/ 	.byte	0x68, 0x65, 0x6c, 0x6c, 0x6f, 0x2c, 0x20, 0x77, 0x6f, 0x72, 0x6c, 0x64, 0x21, 0x20, 0x42, 0x6c
        /*0010*/ 	.byte	0x6f, 0x63, 0x6b, 0x20, 0x28, 0x25, 0x64, 0x2c, 0x20, 0x25, 0x64, 0x29, 0x3b, 0x20, 0x54, 0x68
        /*0020*/ 	.byte	0x72, 0x65, 0x61, 0x64, 0x20, 0x28, 0x25, 0x64, 0x2c, 0x20, 0x25, 0x64, 0x29, 0x3b, 0x20, 0x49
        /*0030*/ 	.byte	0x6e, 0x64, 0x65, 0x78, 0x20, 0x28, 0x25, 0x64, 0x2c, 0x20, 0x25, 0x64, 0x29, 0x0a, 0x00
.L_0:


//--------------------- .nv.shared.reserved.0     --------------------------
	.section	.nv.shared.reserved.0,"aw",@nobits
	.weak		__nv_reservedSMEM_offset_0_alias
	.size		__nv_reservedSMEM_offset_0_alias, 0, 64
	.other		__nv_reservedSMEM_offset_0_alias,@"STO_CUDA_RESERVED_SHARED STV_DEFAULT"
__nv_reservedSMEM_offset_0_alias:
	.zero		0
	.zero		64


//--------------------- .nv.constant0._Z10add_kernelPfiiPKfS1_ --------------------------
	.section	.nv.constant0._Z10add_kernelPfiiPKfS1_,"a",@progbits
	.sectionflags	@""
	.align	4
.nv.constant0._Z10add_kernelPfiiPKfS1_:
	.zero		928


//--------------------- SYMBOLS --------------------------

	.type		.nv.reservedSmem.offset0,@object
	.size		.nv.reservedSmem.offset0,0x4
	.type		vprintf,@function
